//
// Generated by NVIDIA NVVM Compiler
//
// Compiler Build ID: CL-36424714
// Cuda compilation tools, release 13.0, V13.0.88
// Based on NVVM 20.0.0
//

.version 9.0
.target sm_100
.address_size 64

	// .globl	_Z23randomize_on_gpu_kernelPdm

.visible .entry _Z23randomize_on_gpu_kernelPdm(
	.param .u64 .ptr .align 1 _Z23randomize_on_gpu_kernelPdm_param_0,
	.param .u64 _Z23randomize_on_gpu_kernelPdm_param_1
)
{
	.reg .pred 	%p<2>;
	.reg .b32 	%r<13>;
	.reg .b64 	%rd<10>;
	.reg .b64 	%fd<3>;

	ld.param.u64 	%rd2, [_Z23randomize_on_gpu_kernelPdm_param_0];
	ld.param.u64 	%rd3, [_Z23randomize_on_gpu_kernelPdm_param_1];
	mov.u32 	%r1, %ctaid.x;
	mov.u32 	%r2, %ntid.x;
	mov.u32 	%r3, %tid.x;
	mad.lo.s32 	%r4, %r1, %r2, %r3;
	cvt.s64.s32 	%rd1, %r4;
	setp.le.u64 	%p1, %rd3, %rd1;
	@%p1 bra 	$L__BB0_2;
	cvta.to.global.u64 	%rd4, %rd2;
	mul.hi.u64 	%rd5, %rd1, -8608480567731124087;
	shr.u64 	%rd6, %rd5, 3;
	mov.b64 	%rd7, 15;
	cvt.u32.u64 	%r5, %rd7;
	cvt.u32.u64 	%r6, %rd6;
	mul.lo.s32 	%r7, %r6, %r5;
	cvt.u32.u64 	%r8, %rd1;
	sub.s32 	%r9, %r8, %r7;
	mov.b32 	%r10, 5381;
	shl.b32 	%r11, %r10, %r9;
	add.s32 	%r12, %r11, 5381;
	cvt.rn.f64.u32 	%fd1, %r12;
	mul.f64 	%fd2, %fd1, 0dBE00000000000000;
	shl.b64 	%rd8, %rd1, 3;
	add.s64 	%rd9, %rd4, %rd8;
	st.global.f64 	[%rd9], %fd2;
$L__BB0_2:
	ret;

}


// ===== COMPILED SASS (sm_100) =====

	.target	sm_100

	.elftype	@"ET_EXEC"


//--------------------- .note.nv.tkinfo           --------------------------
	.section	.note.nv.tkinfo,"",@"SHT_NOTE"
	.sectionflags	@"SHF_NOTE_NV_TKINFO"
	.tkinfo
        /*0018*/ 	.word	0x00000002
        /*0030*/ 	.string	""
        /*0030*/ 	.string	"ptxas"
        /*0030*/ 	.string	"Cuda compilation tools, release 13.0, V13.0.88"
        /*0030*/ 	.string	"Build cuda_13.0.r13.0/compiler.36424714_0"
        /*0030*/ 	.string	"-arch sm_100 -m 64 "



//--------------------- .note.nv.cuinfo           --------------------------
	.section	.note.nv.cuinfo,"",@"SHT_NOTE"
	.sectionflags	@"SHF_NOTE_NV_CUINFO"
        /*0018*/ 	.short	0x0002
        /*001a*/ 	.short	0x0064
        /*001c*/ 	.short	0x0082
	.zero		2


//--------------------- .nv.info                  --------------------------
	.section	.nv.info,"",@"SHT_CUDA_INFO"
	.align	4


	//----- nvinfo : EIATTR_REGCOUNT
	.align		4
        /*0000*/ 	.byte	0x04, 0x2f
        /*0002*/ 	.short	(.L_1 - .L_0)
	.align		4
.L_0:
        /*0004*/ 	.word	index@(_Z23randomize_on_gpu_kernelPdm)
        /*0008*/ 	.word	0x0000000c


	//----- nvinfo : EIATTR_FRAME_SIZE
	.align		4
.L_1:
        /*000c*/ 	.byte	0x04, 0x11
        /*000e*/ 	.short	(.L_3 - .L_2)
	.align		4
.L_2:
        /*0010*/ 	.word	index@(_Z23randomize_on_gpu_kernelPdm)
        /*0014*/ 	.word	0x00000000


	//----- nvinfo : EIATTR_MIN_STACK_SIZE
	.align		4
.L_3:
        /*0018*/ 	.byte	0x04, 0x12
        /*001a*/ 	.short	(.L_5 - .L_4)
	.align		4
.L_4:
        /*001c*/ 	.word	index@(_Z23randomize_on_gpu_kernelPdm)
        /*0020*/ 	.word	0x00000000
.L_5:


//--------------------- .nv.compat                --------------------------
	.section	.nv.compat,"",@"SHT_CUDA_COMPAT_INFO"
	.align	4
        /*0000*/ 	.byte	0x02, 0x09, 0x00, 0x00, 0x02, 0x02, 0x01, 0x00, 0x02, 0x05, 0x05, 0x00, 0x03, 0x07, 0x01, 0x01
        /*0010*/ 	.byte	0x02, 0x03, 0x00, 0x00, 0x02, 0x06, 0x01, 0x00, 0x04, 0x0b, 0x08, 0x00, 0x01, 0x00, 0x00, 0x00
        /*0020*/ 	.byte	0x00, 0x00, 0x00, 0x00


//--------------------- .nv.info._Z23randomize_on_gpu_kernelPdm --------------------------
	.section	.nv.info._Z23randomize_on_gpu_kernelPdm,"",@"SHT_CUDA_INFO"
	.sectionflags	@""
	.align	4


	//----- nvinfo : EIATTR_CUDA_API_VERSION
	.align		4
        /*0000*/ 	.byte	0x04, 0x37
        /*0002*/ 	.short	(.L_7 - .L_6)
.L_6:
        /*0004*/ 	.word	0x00000082


	//----- nvinfo : EIATTR_KPARAM_INFO
	.align		4
.L_7:
        /*0008*/ 	.byte	0x04, 0x17
        /*000a*/ 	.short	(.L_9 - .L_8)
.L_8:
        /*000c*/ 	.word	0x00000000
        /*0010*/ 	.short	0x0001
        /*0012*/ 	.short	0x0008
        /*0014*/ 	.byte	0x00, 0xf0, 0x21, 0x00


	//----- nvinfo : EIATTR_KPARAM_INFO
	.align		4
.L_9:
        /*0018*/ 	.byte	0x04, 0x17
        /*001a*/ 	.short	(.L_11 - .L_10)
.L_10:
        /*001c*/ 	.word	0x00000000
        /*0020*/ 	.short	0x0000
        /*0022*/ 	.short	0x0000
        /*0024*/ 	.byte	0x00, 0xf5, 0x21, 0x00


	//----- nvinfo : EIATTR_SPARSE_MMA_MASK
	.align		4
.L_11:
        /*0028*/ 	.byte	0x03, 0x50
        /*002a*/ 	.short	0x0000


	//----- nvinfo : EIATTR_MAXREG_COUNT
	.align		4
        /*002c*/ 	.byte	0x03, 0x1b
        /*002e*/ 	.short	0x00ff


	//----- nvinfo : EIATTR_MERCURY_ISA_VERSION
	.align		4
        /*0030*/ 	.byte	0x03, 0x5f
        /*0032*/ 	.short	0x0101


	//----- nvinfo : EIATTR_VRC_CTA_INIT_COUNT
	.align		4
        /*0034*/ 	.byte	0x02, 0x4a
	.zero		1
	.zero		1


	//----- nvinfo : EIATTR_EXIT_INSTR_OFFSETS
	.align		4
        /*0038*/ 	.byte	0x04, 0x1c
        /*003a*/ 	.short	(.L_13 - .L_12)


	//   ....[0]....
.L_12:
        /*003c*/ 	.word	0x00000090


	//   ....[1]....
        /*0040*/ 	.word	0x000001d0


	//----- nvinfo : EIATTR_CBANK_PARAM_SIZE
	.align		4
.L_13:
        /*0044*/ 	.byte	0x03, 0x19
        /*0046*/ 	.short	0x0010


	//----- nvinfo : EIATTR_PARAM_CBANK
	.align		4
        /*0048*/ 	.byte	0x04, 0x0a
        /*004a*/ 	.short	(.L_15 - .L_14)
	.align		4
.L_14:
        /*004c*/ 	.word	index@(.nv.constant0._Z23randomize_on_gpu_kernelPdm)
        /*0050*/ 	.short	0x0380
        /*0052*/ 	.short	0x0010


	//----- nvinfo : EIATTR_SW_WAR
	.align		4
.L_15:
        /*0054*/ 	.byte	0x04, 0x36
        /*0056*/ 	.short	(.L_17 - .L_16)
.L_16:
        /*0058*/ 	.word	0x00000008
.L_17:


//--------------------- .nv.callgraph             --------------------------
	.section	.nv.callgraph,"",@"SHT_CUDA_CALLGRAPH"
	.align	4
	.sectionentsize	8
	.align		4
        /*0000*/ 	.word	0x00000000
	.align		4
        /*0004*/ 	.word	0xffffffff
	.align		4
        /*0008*/ 	.word	0x00000000
	.align		4
        /*000c*/ 	.word	0xfffffffe
	.align		4
        /*0010*/ 	.word	0x00000000
	.align		4
        /*0014*/ 	.word	0xfffffffd
	.align		4
        /*0018*/ 	.word	0x00000000
	.align		4
        /*001c*/ 	.word	0xfffffffc


//--------------------- .text._Z23randomize_on_gpu_kernelPdm --------------------------
	.section	.text._Z23randomize_on_gpu_kernelPdm,"ax",@progbits
	.align	128
        .global         _Z23randomize_on_gpu_kernelPdm
        .type           _Z23randomize_on_gpu_kernelPdm,@function
        .size           _Z23randomize_on_gpu_kernelPdm,(.L_x_1 - _Z23randomize_on_gpu_kernelPdm)
        .other          _Z23randomize_on_gpu_kernelPdm,@"STO_CUDA_ENTRY STV_DEFAULT"
_Z23randomize_on_gpu_kernelPdm:
.text._Z23randomize_on_gpu_kernelPdm:
[----:B------:R-:W-:Y:S01]  /*0000*/  LDC R1, c[0x0][0x37c] ;  /* 0x0000df00ff017b82 */ /* 0x000fe20000000800 */
[----:B------:R-:W0:Y:S07]  /*0010*/  S2R R0, SR_TID.X ;  /* 0x0000000000007919 */ /* 0x000e2e0000002100 */
[----:B------:R-:W0:Y:S01]  /*0020*/  S2UR UR4, SR_CTAID.X ;  /* 0x00000000000479c3 */ /* 0x000e220000002500 */
[----:B------:R-:W1:Y:S07]  /*0030*/  LDCU.64 UR6, c[0x0][0x388] ;  /* 0x00007100ff0677ac */ /* 0x000e6e0008000a00 */
[----:B------:R-:W0:Y:S02]  /*0040*/  LDC R9, c[0x0][0x360] ;  /* 0x0000d800ff097b82 */ /* 0x000e240000000800 */
[----:B0-----:R-:W-:-:S05]  /*0050*/  IMAD R9, R9, UR4, R0 ;  /* 0x0000000409097c24 */ /* 0x001fca000f8e0200 */
[----:B-1----:R-:W-:Y:S02]  /*0060*/  ISETP.GE.U32.AND P0, PT, R9, UR6, PT ;  /* 0x0000000609007c0c */ /* 0x002fe4000bf06070 */
[----:B------:R-:W-:-:S04]  /*0070*/  SHF.R.S32.HI R8, RZ, 0x1f, R9 ;  /* 0x0000001fff087819 */ /* 0x000fc80000011409 */
[----:B------:R-:W-:-:S13]  /*0080*/  ISETP.GE.U32.AND.EX P0, PT, R8, UR7, PT, P0 ;  /* 0x0000000708007c0c */ /* 0x000fda000bf06100 */
[----:B------:R-:W-:Y:S05]  /*0090*/  @P0 EXIT ;  /* 0x000000000000094d */ /* 0x000fea0003800000 */
[----:B------:R-:W-:Y:S01]  /*00a0*/  IMAD.WIDE.U32 R2, R8, -0x77777777, RZ ;  /* 0x8888888908027825 */ /* 0x000fe200078e00ff */
[----:B------:R-:W0:Y:S01]  /*00b0*/  LDCU.64 UR6, c[0x0][0x380] ;  /* 0x00007000ff0677ac */ /* 0x000e220008000a00 */
[----:B------:R-:W1:Y:S02]  /*00c0*/  LDCU.64 UR4, c[0x0][0x358] ;  /* 0x00006b00ff0477ac */ /* 0x000e640008000a00 */
[----:B------:R-:W-:-:S04]  /*00d0*/  IMAD.WIDE.U32 R4, P0, R9, -0x77777778, R2 ;  /* 0x8888888809047825 */ /* 0x000fc80007800002 */
[----:B------:R-:W-:-:S04]  /*00e0*/  IMAD.WIDE.U32 R2, R9, -0x77777777, RZ ;  /* 0x8888888909027825 */ /* 0x000fc800078e00ff */
[----:B------:R-:W-:Y:S01]  /*00f0*/  IMAD.X R7, RZ, RZ, RZ, P0 ;  /* 0x000000ffff077224 */ /* 0x000fe200000e06ff */
[----:B------:R-:W-:Y:S01]  /*0100*/  IADD3 RZ, P0, PT, R3, R4, RZ ;  /* 0x0000000403ff7210 */ /* 0x000fe20007f1e0ff */
[----:B------:R-:W-:-:S04]  /*0110*/  IMAD.MOV.U32 R6, RZ, RZ, R5 ;  /* 0x000000ffff067224 */ /* 0x000fc800078e0005 */
[----:B------:R-:W-:Y:S01]  /*0120*/  IMAD.WIDE.U32.X R2, R8, -0x77777778, R6, P0 ;  /* 0x8888888808027825 */ /* 0x000fe200000e0406 */
[----:B0-----:R-:W-:-:S04]  /*0130*/  LEA R4, P0, R9, UR6, 0x3 ;  /* 0x0000000609047c11 */ /* 0x001fc8000f8018ff */
[----:B------:R-:W-:Y:S01]  /*0140*/  SHF.R.U64 R0, R2, 0x3, R3 ;  /* 0x0000000302007819 */ /* 0x000fe20000001203 */
[----:B------:R-:W-:Y:S01]  /*0150*/  HFMA2 R3, -RZ, RZ, 0, 0.00122547149658203125 ;  /* 0x00001505ff037431 */ /* 0x000fe200000001ff */
[----:B------:R-:W-:-:S03]  /*0160*/  LEA.HI.X R5, R9, UR7, R8, 0x3, P0 ;  /* 0x0000000709057c11 */ /* 0x000fc600080f1c08 */
[----:B------:R-:W-:-:S05]  /*0170*/  IMAD R0, R0, -0xf, R9 ;  /* 0xfffffff100007824 */ /* 0x000fca00078e0209 */
[----:B------:R-:W-:-:S05]  /*0180*/  SHF.L.U32 R0, R3, R0, RZ ;  /* 0x0000000003007219 */ /* 0x000fca00000006ff */
[----:B------:R-:W-:-:S04]  /*0190*/  VIADD R0, R0, 0x1505 ;  /* 0x0000150500007836 */ /* 0x000fc80000000000 */
[----:B------:R-:W0:Y:S02]  /*01a0*/  I2F.F64.U32 R2, R0 ;  /* 0x0000000000027312 */ /* 0x000e240000201800 */
[----:B0-----:R-:W-:-:S07]  /*01b0*/  DMUL R2, R2, -4.6566128730773925781e-10 ;  /* 0xbe00000002027828 */ /* 0x001fce0000000000 */
[----:B-1----:R-:W-:Y:S01]  /*01c0*/  STG.E.64 desc[UR4][R4.64], R2 ;  /* 0x0000000204007986 */ /* 0x002fe2000c101b04 */
[----:B------:R-:W-:Y:S05]  /*01d0*/  EXIT ;  /* 0x000000000000794d */ /* 0x000fea0003800000 */
.L_x_0:
[----:B------:R-:W-:-:S00]  /*01e0*/  BRA `(.L_x_0) ;  /* 0xfffffffc00fc7947 */ /* 0x000fc0000383ffff */
[----:B------:R-:W-:-:S00]  /*01f0*/  NOP ;  /* 0x0000000000007918 */ /* 0x000fc00000000000 */
        /* <DEDUP_REMOVED lines=8> */
.L_x_1:


//--------------------- .nv.shared.reserved.0     --------------------------
	.section	.nv.shared.reserved.0,"aw",@nobits
	.weak		__nv_reservedSMEM_offset_0_alias
	.size		__nv_reservedSMEM_offset_0_alias, 0, 64
	.other		__nv_reservedSMEM_offset_0_alias,@"STO_CUDA_RESERVED_SHARED STV_DEFAULT"
__nv_reservedSMEM_offset_0_alias:
	.zero		0
	.zero		64


//--------------------- .nv.constant0._Z23randomize_on_gpu_kernelPdm --------------------------
	.section	.nv.constant0._Z23randomize_on_gpu_kernelPdm,"a",@progbits
	.sectionflags	@""
	.align	4
.nv.constant0._Z23randomize_on_gpu_kernelPdm:
	.zero		912


//--------------------- SYMBOLS --------------------------

	.type		.nv.reservedSmem.offset0,@object
	.size		.nv.reservedSmem.offset0,0x4
